	.headerflags	@"EF_CUDA_TEXMODE_UNIFIED EF_CUDA_64BIT_ADDRESS EF_CUDA_ACCELERATORS EF_CUDA_SM90 EF_CUDA_VIRTUAL_SM(EF_CUDA_SM90)"
	.elftype	@"ET_EXEC"


//--------------------- .nv.info                  --------------------------
	.section	.nv.info,"",@"SHT_CUDA_INFO"
	.align	4


	//----- nvinfo : EIATTR_REGCOUNT
	.align		4
        /*0000*/ 	.byte	0x04, 0x2f
        /*0002*/ 	.short	(.L_1 - .L_0)
	.align		4
.L_0:
        /*0004*/ 	.word	index@(triton_poi_fused_cat_33)
        /*0008*/ 	.word	0x00000020


	//----- nvinfo : EIATTR_MIN_STACK_SIZE
	.align		4
.L_1:
        /*000c*/ 	.byte	0x04, 0x12
        /*000e*/ 	.short	(.L_3 - .L_2)
	.align		4
.L_2:
        /*0010*/ 	.word	index@(triton_poi_fused_cat_33)
        /*0014*/ 	.word	0x00000000


	//----- nvinfo : EIATTR_FRAME_SIZE
	.align		4
.L_3:
        /*0018*/ 	.byte	0x04, 0x11
        /*001a*/ 	.short	(.L_5 - .L_4)
	.align		4
.L_4:
        /*001c*/ 	.word	index@(triton_poi_fused_cat_33)
        /*0020*/ 	.word	0x00000000


	//----- nvinfo : EIATTR_MIN_STACK_SIZE
	.align		4
.L_5:
        /*0024*/ 	.byte	0x04, 0x12
        /*0026*/ 	.short	(.L_7 - .L_6)
	.align		4
.L_6:
        /*0028*/ 	.word	index@(triton_poi_fused_cat_33)
        /*002c*/ 	.word	0x00000000
.L_7:


//--------------------- .nv.info.triton_poi_fused_cat_33 --------------------------
	.section	.nv.info.triton_poi_fused_cat_33,"",@"SHT_CUDA_INFO"
	.sectionflags	@""
	.align	4


	//----- nvinfo : EIATTR_CUDA_API_VERSION
	.align		4
        /*0000*/ 	.byte	0x04, 0x37
        /*0002*/ 	.short	(.L_9 - .L_8)
.L_8:
        /*0004*/ 	.word	0x0000007c


	//----- nvinfo : EIATTR_KPARAM_INFO
	.align		4
.L_9:
        /*0008*/ 	.byte	0x04, 0x17
        /*000a*/ 	.short	(.L_11 - .L_10)
.L_10:
        /*000c*/ 	.word	0x00000000
        /*0010*/ 	.short	0x0009
        /*0012*/ 	.short	0x0048
        /*0014*/ 	.byte	0x00, 0xf0, 0x11, 0x00


	//----- nvinfo : EIATTR_KPARAM_INFO
	.align		4
.L_11:
        /*0018*/ 	.byte	0x04, 0x17
        /*001a*/ 	.short	(.L_13 - .L_12)
.L_12:
        /*001c*/ 	.word	0x00000000
        /*0020*/ 	.short	0x0008
        /*0022*/ 	.short	0x0040
        /*0024*/ 	.byte	0x00, 0xf4, 0x21, 0x00


	//----- nvinfo : EIATTR_KPARAM_INFO
	.align		4
.L_13:
        /*0028*/ 	.byte	0x04, 0x17
        /*002a*/ 	.short	(.L_15 - .L_14)
.L_14:
        /*002c*/ 	.word	0x00000000
        /*0030*/ 	.short	0x0007
        /*0032*/ 	.short	0x0038
        /*0034*/ 	.byte	0x00, 0xf4, 0x21, 0x00


	//----- nvinfo : EIATTR_KPARAM_INFO
	.align		4
.L_15:
        /*0038*/ 	.byte	0x04, 0x17
        /*003a*/ 	.short	(.L_17 - .L_16)
.L_16:
        /*003c*/ 	.word	0x00000000
        /*0040*/ 	.short	0x0006
        /*0042*/ 	.short	0x0030
        /*0044*/ 	.byte	0x00, 0xf4, 0x21, 0x00


	//----- nvinfo : EIATTR_KPARAM_INFO
	.align		4
.L_17:
        /*0048*/ 	.byte	0x04, 0x17
        /*004a*/ 	.short	(.L_19 - .L_18)
.L_18:
        /*004c*/ 	.word	0x00000000
        /*0050*/ 	.short	0x0005
        /*0052*/ 	.short	0x0028
        /*0054*/ 	.byte	0x00, 0xf4, 0x21, 0x00


	//----- nvinfo : EIATTR_KPARAM_INFO
	.align		4
.L_19:
        /*0058*/ 	.byte	0x04, 0x17
        /*005a*/ 	.short	(.L_21 - .L_20)
.L_20:
        /*005c*/ 	.word	0x00000000
        /*0060*/ 	.short	0x0004
        /*0062*/ 	.short	0x0020
        /*0064*/ 	.byte	0x00, 0xf4, 0x21, 0x00


	//----- nvinfo : EIATTR_KPARAM_INFO
	.align		4
.L_21:
        /*0068*/ 	.byte	0x04, 0x17
        /*006a*/ 	.short	(.L_23 - .L_22)
.L_22:
        /*006c*/ 	.word	0x00000000
        /*0070*/ 	.short	0x0003
        /*0072*/ 	.short	0x0018
        /*0074*/ 	.byte	0x00, 0xf4, 0x21, 0x00


	//----- nvinfo : EIATTR_KPARAM_INFO
	.align		4
.L_23:
        /*0078*/ 	.byte	0x04, 0x17
        /*007a*/ 	.short	(.L_25 - .L_24)
.L_24:
        /*007c*/ 	.word	0x00000000
        /*0080*/ 	.short	0x0002
        /*0082*/ 	.short	0x0010
        /*0084*/ 	.byte	0x00, 0xf4, 0x21, 0x00


	//----- nvinfo : EIATTR_KPARAM_INFO
	.align		4
.L_25:
        /*0088*/ 	.byte	0x04, 0x17
        /*008a*/ 	.short	(.L_27 - .L_26)
.L_26:
        /*008c*/ 	.word	0x00000000
        /*0090*/ 	.short	0x0001
        /*0092*/ 	.short	0x0008
        /*0094*/ 	.byte	0x00, 0xf4, 0x21, 0x00


	//----- nvinfo : EIATTR_KPARAM_INFO
	.align		4
.L_27:
        /*0098*/ 	.byte	0x04, 0x17
        /*009a*/ 	.short	(.L_29 - .L_28)
.L_28:
        /*009c*/ 	.word	0x00000000
        /*00a0*/ 	.short	0x0000
        /*00a2*/ 	.short	0x0000
        /*00a4*/ 	.byte	0x00, 0xf4, 0x21, 0x00


	//----- nvinfo : EIATTR_SPARSE_MMA_MASK
	.align		4
.L_29:
        /*00a8*/ 	.byte	0x03, 0x50
        /*00aa*/ 	.short	0x0000


	//----- nvinfo : EIATTR_MAXREG_COUNT
	.align		4
        /*00ac*/ 	.byte	0x03, 0x1b
        /*00ae*/ 	.short	0x00ff


	//----- nvinfo : EIATTR_EXIT_INSTR_OFFSETS
	.align		4
        /*00b0*/ 	.byte	0x04, 0x1c
        /*00b2*/ 	.short	(.L_31 - .L_30)


	//   ....[0]....
.L_30:
        /*00b4*/ 	.word	0x00000940


	//----- nvinfo : EIATTR_REQNTID
	.align		4
.L_31:
        /*00b8*/ 	.byte	0x04, 0x10
        /*00ba*/ 	.short	(.L_33 - .L_32)
.L_32:
        /*00bc*/ 	.word	0x00000100
        /*00c0*/ 	.word	0x00000001
        /*00c4*/ 	.word	0x00000001


	//----- nvinfo : EIATTR_CBANK_PARAM_SIZE
	.align		4
.L_33:
        /*00c8*/ 	.byte	0x03, 0x19
        /*00ca*/ 	.short	0x004c


	//----- nvinfo : EIATTR_PARAM_CBANK
	.align		4
        /*00cc*/ 	.byte	0x04, 0x0a
        /*00ce*/ 	.short	(.L_35 - .L_34)
	.align		4
.L_34:
        /*00d0*/ 	.word	index@(.nv.constant0.triton_poi_fused_cat_33)
        /*00d4*/ 	.short	0x0210
        /*00d6*/ 	.short	0x004c


	//----- nvinfo : EIATTR_SW_WAR
	.align		4
.L_35:
        /*00d8*/ 	.byte	0x04, 0x36
        /*00da*/ 	.short	(.L_37 - .L_36)
.L_36:
        /*00dc*/ 	.word	0x00000008
.L_37:


//--------------------- .nv.callgraph             --------------------------
	.section	.nv.callgraph,"",@"SHT_CUDA_CALLGRAPH"
	.align	4
	.sectionentsize	8
	.align		4
        /*0000*/ 	.word	0x00000000
	.align		4
        /*0004*/ 	.word	0xffffffff
	.align		4
        /*0008*/ 	.word	0x00000000
	.align		4
        /*000c*/ 	.word	0xfffffffe
	.align		4
        /*0010*/ 	.word	0x00000000
	.align		4
        /*0014*/ 	.word	0xfffffffd
	.align		4
        /*0018*/ 	.word	0x00000000
	.align		4
        /*001c*/ 	.word	0xfffffffc


//--------------------- .text.triton_poi_fused_cat_33 --------------------------
	.section	.text.triton_poi_fused_cat_33,"ax",@progbits
	.align	128
        .global         triton_poi_fused_cat_33
        .type           triton_poi_fused_cat_33,@function
        .size           triton_poi_fused_cat_33,(.L_x_1 - triton_poi_fused_cat_33)
        .other          triton_poi_fused_cat_33,@"STO_CUDA_ENTRY STV_DEFAULT"
triton_poi_fused_cat_33:
.text.triton_poi_fused_cat_33:
[----:B------:R-:W-:Y:S01]  /*0000*/  LDC R1, c[0x0][0x28] ;  /* 0x00000a00ff017b82 */ /* 0x000fe20000000800 */
[----:B------:R-:W1:Y:S07]  /*0010*/  S2R R0, SR_TID.X ;  /* 0x0000000000007919 */ /* 0x000e6e0000002100 */
[----:B------:R-:W2:Y:S01]  /*0020*/  LDC.64 R6, c[0x0][0x220] ;  /* 0x00008800ff067b82 */ /* 0x000ea20000000a00 */
[----:B------:R-:W-:Y:S01]  /*0030*/  CS2R R12, SRZ ;  /* 0x00000000000c7805 */ /* 0x000fe2000001ff00 */
[----:B------:R-:W-:Y:S01]  /*0040*/  ULDC.64 UR4, c[0x0][0x208] ;  /* 0x0000820000047ab9 */ /* 0x000fe20000000a00 */
[----:B------:R-:W3:Y:S05]  /*0050*/  S2R R23, SR_CTAID.X ;  /* 0x0000000000177919 */ /* 0x000eea0000002500 */
[----:B------:R-:W4:Y:S01]  /*0060*/  LDC.64 R26, c[0x0][0x238] ;  /* 0x00008e00ff1a7b82 */ /* 0x000f220000000a00 */
[----:B------:R-:W-:-:S02]  /*0070*/  CS2R R8, SRZ ;  /* 0x0000000000087805 */ /* 0x000fc4000001ff00 */
[----:B------:R-:W-:Y:S01]  /*0080*/  CS2R R10, SRZ ;  /* 0x00000000000a7805 */ /* 0x000fe2000001ff00 */
[----:B------:R-:W-:Y:S01]  /*0090*/  ULDC.64 UR6, c[0x0][0x230] ;  /* 0x00008c0000067ab9 */ /* 0x000fe20000000a00 */
[----:B-1----:R-:W-:Y:S01]  /*00a0*/  IMAD.SHL.U32 R0, R0, 0x2, RZ ;  /* 0x0000000200007824 */ /* 0x002fe200078e00ff */
[----:B---3--:R-:W-:-:S04]  /*00b0*/  SHF.R.S32.HI R2, RZ, 0x16, R23 ;  /* 0x00000016ff027819 */ /* 0x008fc80000011417 */
[----:B------:R-:W-:Y:S02]  /*00c0*/  LOP3.LUT R0, R0, 0x1fe, RZ, 0xc0, !PT ;  /* 0x000001fe00007812 */ /* 0x000fe400078ec0ff */
[----:B------:R-:W-:-:S03]  /*00d0*/  SGXT R2, R2, 0x1 ;  /* 0x000000010202781a */ /* 0x000fc60000000200 */
[----:B------:R-:W-:-:S05]  /*00e0*/  IMAD R23, R23, 0x200, R0 ;  /* 0x0000020017177824 */ /* 0x000fca00078e0200 */
[-C--:B------:R-:W-:Y:S02]  /*00f0*/  LEA.HI R3, R2, R23.reuse, RZ, 0xc ;  /* 0x0000001702037211 */ /* 0x080fe400078f60ff */
[----:B------:R-:W-:Y:S02]  /*0100*/  SHF.R.S32.HI R0, RZ, 0x1f, R23 ;  /* 0x0000001fff007819 */ /* 0x000fe40000011417 */
[----:B------:R-:W-:Y:S02]  /*0110*/  SHF.R.S32.HI R14, RZ, 0xc, R3 ;  /* 0x0000000cff0e7819 */ /* 0x000fe40000011403 */
[----:B------:R-:W-:-:S03]  /*0120*/  LEA.HI R0, R0, R23, RZ, 0x6 ;  /* 0x0000001700007211 */ /* 0x000fc600078f30ff */
[----:B------:R-:W-:Y:S01]  /*0130*/  IMAD.HI R2, R14, 0x2aaaaaab, RZ ;  /* 0x2aaaaaab0e027827 */ /* 0x000fe200078e02ff */
[----:B------:R-:W-:Y:S02]  /*0140*/  SHF.R.S32.HI R21, RZ, 0x6, R0 ;  /* 0x00000006ff157819 */ /* 0x000fe40000011400 */
[----:B------:R-:W-:Y:S02]  /*0150*/  LOP3.LUT R0, R0, 0xffffffc0, RZ, 0xc0, !PT ;  /* 0xffffffc000007812 */ /* 0x000fe400078ec0ff */
[----:B------:R-:W-:-:S04]  /*0160*/  SHF.R.U32.HI R5, RZ, 0x1f, R2 ;  /* 0x0000001fff057819 */ /* 0x000fc80000011602 */
[----:B------:R-:W-:Y:S02]  /*0170*/  LEA.HI R5, R2, R5, RZ, 0x1c ;  /* 0x0000000502057211 */ /* 0x000fe400078fe0ff */
[----:B------:R-:W-:-:S03]  /*0180*/  LEA.HI R2, R21, R21, RZ, 0x6 ;  /* 0x0000001515027211 */ /* 0x000fc600078f30ff */
[----:B------:R-:W-:Y:S01]  /*0190*/  IMAD R14, R5, -0x60, R14 ;  /* 0xffffffa0050e7824 */ /* 0x000fe200078e020e */
[----:B------:R-:W-:Y:S01]  /*01a0*/  LOP3.LUT R2, R2, 0xffffffc0, RZ, 0xc0, !PT ;  /* 0xffffffc002027812 */ /* 0x000fe200078ec0ff */
[----:B------:R-:W1:Y:S03]  /*01b0*/  LDC.64 R4, c[0x0][0x228] ;  /* 0x00008a00ff047b82 */ /* 0x000e660000000a00 */
[----:B------:R-:W-:Y:S01]  /*01c0*/  ISETP.GT.AND P0, PT, R14, 0x1f, PT ;  /* 0x0000001f0e00780c */ /* 0x000fe20003f04270 */
[----:B------:R-:W-:-:S04]  /*01d0*/  IMAD.IADD R21, R21, 0x1, -R2 ;  /* 0x0000000115157824 */ /* 0x000fc800078e0a02 */
[----:B--2---:R-:W-:-:S04]  /*01e0*/  IMAD.WIDE R16, R21, 0x8, R6 ;  /* 0x0000000815107825 */ /* 0x004fc800078e0206 */
[----:B------:R-:W-:-:S04]  /*01f0*/  IMAD.IADD R19, R23, 0x1, -R0 ;  /* 0x0000000117137824 */ /* 0x000fc800078e0a00 */
[----:B------:R-:W2:Y:S01]  /*0200*/  @P0 LDG.E.EL.64 R12, desc[UR4][R16.64] ;  /* 0x00000004100c0981 */ /* 0x000ea2000c2e1b00 */
[----:B-1----:R-:W-:-:S05]  /*0210*/  IMAD.WIDE R24, R19, 0x8, R4 ;  /* 0x0000000813187825 */ /* 0x002fca00078e0204 */
[----:B------:R-:W3:Y:S01]  /*0220*/  @P0 LDG.E.EL.128 R8, desc[UR4][R24.64] ;  /* 0x0000000418080981 */ /* 0x000ee2000c2e1d00 */
[----:B------:R-:W-:Y:S02]  /*0230*/  CS2R R4, SRZ ;  /* 0x0000000000047805 */ /* 0x000fe4000001ff00 */
[----:B------:R-:W-:Y:S01]  /*0240*/  CS2R R6, SRZ ;  /* 0x0000000000067805 */ /* 0x000fe2000001ff00 */
[----:B----4-:R-:W-:-:S05]  /*0250*/  IMAD.WIDE R26, R19, 0x8, R26 ;  /* 0x00000008131a7825 */ /* 0x010fca00078e021a */
[----:B------:R1:W4:Y:S01]  /*0260*/  @P0 LDG.E.EL.128 R4, desc[UR4][R26.64] ;  /* 0x000000041a040981 */ /* 0x000322000c2e1d00 */
[----:B------:R-:W-:Y:S01]  /*0270*/  IMAD.HI R0, R23, 0x2aaaaaab, RZ ;  /* 0x2aaaaaab17007827 */ /* 0x000fe200078e02ff */
[----:B--2---:R-:W-:Y:S02]  /*0280*/  SEL R20, R13, RZ, P0 ;  /* 0x000000ff0d147207 */ /* 0x004fe40000000000 */
[----:B------:R-:W-:Y:S02]  /*0290*/  SEL R15, R12, RZ, P0 ;  /* 0x000000ff0c0f7207 */ /* 0x000fe40000000000 */
[----:B------:R-:W-:Y:S02]  /*02a0*/  SHF.R.U32.HI R2, RZ, 0x1a, R20 ;  /* 0x0000001aff027819 */ /* 0x000fe40000011614 */
[----:B------:R-:W-:Y:S02]  /*02b0*/  SHF.R.U32.HI R13, RZ, 0x1f, R0 ;  /* 0x0000001fff0d7819 */ /* 0x000fe40000011600 */
[----:B------:R-:W-:-:S02]  /*02c0*/  LOP3.LUT R2, R2, 0x20, RZ, 0xc0, !PT ;  /* 0x0000002002027812 */ /* 0x000fc400078ec0ff */
[----:B------:R-:W-:Y:S02]  /*02d0*/  LEA.HI.SX32 R0, R0, R13, 0x10 ;  /* 0x0000000d00007211 */ /* 0x000fe400078f82ff */
[----:B------:R-:W-:Y:S02]  /*02e0*/  IADD3 R22, P1, R2, R15, RZ ;  /* 0x0000000f02167210 */ /* 0x000fe40007f3e0ff */
[----:B---3--:R-:W-:Y:S01]  /*02f0*/  SEL R18, R9, RZ, P0 ;  /* 0x000000ff09127207 */ /* 0x008fe20000000000 */
[----:B-1----:R-:W-:Y:S01]  /*0300*/  IMAD.U32 R27, R0, 0x10000, RZ ;  /* 0x00010000001b7824 */ /* 0x002fe200078e00ff */
[----:B------:R-:W-:Y:S01]  /*0310*/  SEL R15, R8, RZ, P0 ;  /* 0x000000ff080f7207 */ /* 0x000fe20000000000 */
[----:B------:R-:W-:Y:S01]  /*0320*/  IMAD.SHL.U32 R8, R22, 0x80, RZ ;  /* 0x0000008016087824 */ /* 0x000fe200078e00ff */
[----:B------:R-:W-:Y:S01]  /*0330*/  SEL R12, R11, RZ, P0 ;  /* 0x000000ff0b0c7207 */ /* 0x000fe20000000000 */
[----:B------:R-:W-:Y:S01]  /*0340*/  IMAD.X R11, RZ, RZ, R20, P1 ;  /* 0x000000ffff0b7224 */ /* 0x000fe200008e0614 */
[----:B------:R-:W-:Y:S01]  /*0350*/  SHF.R.U32.HI R17, RZ, 0x18, R18 ;  /* 0x00000018ff117819 */ /* 0x000fe20000011612 */
[----:B------:R-:W-:Y:S01]  /*0360*/  IMAD.MOV.U32 R20, RZ, RZ, RZ ;  /* 0x000000ffff147224 */ /* 0x000fe200078e00ff */
[----:B------:R-:W-:-:S02]  /*0370*/  SEL R9, R10, RZ, P0 ;  /* 0x000000ff0a097207 */ /* 0x000fc40000000000 */
[----:B------:R-:W-:Y:S02]  /*0380*/  LEA R16, P2, R15, UR6, 0x2 ;  /* 0x000000060f107c11 */ /* 0x000fe4000f8410ff */
[----:B------:R-:W-:Y:S02]  /*0390*/  SHF.R.U32.HI R13, RZ, 0x18, R12 ;  /* 0x00000018ff0d7819 */ /* 0x000fe4000001160c */
[----:B------:R-:W-:Y:S02]  /*03a0*/  LOP3.LUT R17, R17, 0x80, RZ, 0xc0, !PT ;  /* 0x0000008011117812 */ /* 0x000fe400078ec0ff */
[----:B------:R-:W-:Y:S02]  /*03b0*/  LEA R2, P1, R9, UR6, 0x2 ;  /* 0x0000000609027c11 */ /* 0x000fe4000f8210ff */
[----:B------:R-:W-:Y:S02]  /*03c0*/  SHF.L.U64.HI R10, R22, 0x7, R11 ;  /* 0x00000007160a7819 */ /* 0x000fe4000001020b */
[----:B------:R-:W-:-:S02]  /*03d0*/  LOP3.LUT R13, R13, 0x80, RZ, 0xc0, !PT ;  /* 0x000000800d0d7812 */ /* 0x000fc400078ec0ff */
[----:B------:R-:W-:Y:S02]  /*03e0*/  LEA.HI.X R11, R15, UR7, R18, 0x2, P2 ;  /* 0x000000070f0b7c11 */ /* 0x000fe400090f1412 */
[----:B------:R-:W-:Y:S02]  /*03f0*/  IADD3 R16, P4, P3, R8, R16, R17 ;  /* 0x0000001008107210 */ /* 0x000fe40007b9e011 */
[----:B----4-:R-:W-:Y:S02]  /*0400*/  SEL R17, R4, RZ, P0 ;  /* 0x000000ff04117207 */ /* 0x010fe40000000000 */
[----:B------:R-:W-:Y:S02]  /*0410*/  SEL R18, R5, RZ, P0 ;  /* 0x000000ff05127207 */ /* 0x000fe40000000000 */
[----:B------:R-:W-:Y:S02]  /*0420*/  SEL R15, R6, RZ, P0 ;  /* 0x000000ff060f7207 */ /* 0x000fe40000000000 */
[----:B------:R-:W-:-:S02]  /*0430*/  SEL R4, R7, RZ, P0 ;  /* 0x000000ff07047207 */ /* 0x000fc40000000000 */
[----:B------:R-:W-:Y:S02]  /*0440*/  LEA.HI.X R9, R9, UR7, R12, 0x2, P1 ;  /* 0x0000000709097c11 */ /* 0x000fe400088f140c */
[----:B------:R-:W-:Y:S02]  /*0450*/  IADD3 R2, P2, P1, R8, R2, R13 ;  /* 0x0000000208027210 */ /* 0x000fe4000795e00d */
[----:B------:R-:W-:Y:S02]  /*0460*/  SHF.R.U32.HI R13, RZ, 0x18, R18 ;  /* 0x00000018ff0d7819 */ /* 0x000fe40000011612 */
[----:B------:R-:W-:Y:S02]  /*0470*/  LEA R6, P6, R15, UR6, 0x2 ;  /* 0x000000060f067c11 */ /* 0x000fe4000f8c10ff */
[----:B------:R-:W-:Y:S02]  /*0480*/  SHF.R.U32.HI R7, RZ, 0x18, R4 ;  /* 0x00000018ff077819 */ /* 0x000fe40000011604 */
[----:B------:R-:W-:-:S02]  /*0490*/  LEA R12, P5, R17, UR6, 0x2 ;  /* 0x00000006110c7c11 */ /* 0x000fc4000f8a10ff */
[----:B------:R-:W-:Y:S02]  /*04a0*/  LOP3.LUT R13, R13, 0x80, RZ, 0xc0, !PT ;  /* 0x000000800d0d7812 */ /* 0x000fe400078ec0ff */
[----:B------:R-:W-:Y:S02]  /*04b0*/  LEA.HI.X R15, R15, UR7, R4, 0x2, P6 ;  /* 0x000000070f0f7c11 */ /* 0x000fe4000b0f1404 */
[----:B------:R-:W-:Y:S02]  /*04c0*/  LOP3.LUT R7, R7, 0x80, RZ, 0xc0, !PT ;  /* 0x0000008007077812 */ /* 0x000fe400078ec0ff */
[----:B------:R-:W-:Y:S02]  /*04d0*/  LOP3.LUT R4, R3, 0xfffff000, RZ, 0xc0, !PT ;  /* 0xfffff00003047812 */ /* 0x000fe400078ec0ff */
[----:B------:R-:W-:Y:S01]  /*04e0*/  LEA.HI.X R5, R17, UR7, R18, 0x2, P5 ;  /* 0x0000000711057c11 */ /* 0x000fe2000a8f1412 */
[----:B------:R-:W-:Y:S01]  /*04f0*/  VIADD R18, R14, 0xffffffe0 ;  /* 0xffffffe00e127836 */ /* 0x000fe20000000000 */
[----:B------:R-:W-:-:S02]  /*0500*/  IADD3 R12, P5, P6, R8, R12, R13 ;  /* 0x0000000c080c7210 */ /* 0x000fc40007ebe00d */
[----:B------:R-:W-:Y:S01]  /*0510*/  IADD3.X R17, R10, R11, RZ, P4, P3 ;  /* 0x0000000b0a117210 */ /* 0x000fe200027e64ff */
[----:B------:R-:W-:Y:S01]  /*0520*/  IMAD.SHL.U32 R29, R18, 0x400, RZ ;  /* 0x00000400121d7824 */ /* 0x000fe200078e00ff */
[----:B------:R-:W-:Y:S01]  /*0530*/  IADD3 R8, P3, P4, R8, R6, R7 ;  /* 0x0000000608087210 */ /* 0x000fe20007c7e007 */
[----:B------:R-:W-:Y:S01]  /*0540*/  IMAD.IADD R7, R23, 0x1, -R4 ;  /* 0x0000000117077824 */ /* 0x000fe200078e0a04 */
[C---:B------:R-:W-:Y:S01]  /*0550*/  IADD3.X R3, R10.reuse, R9, RZ, P2, P1 ;  /* 0x000000090a037210 */ /* 0x040fe200017e24ff */
[C---:B------:R-:W-:Y:S01]  /*0560*/  IMAD.WIDE R16, R29.reuse, 0x4, R16 ;  /* 0x000000041d107825 */ /* 0x040fe200078e0210 */
[C---:B------:R-:W-:Y:S02]  /*0570*/  IADD3.X R13, R10.reuse, R5, RZ, P5, P6 ;  /* 0x000000050a0d7210 */ /* 0x040fe40002fec4ff */
[----:B------:R-:W-:Y:S01]  /*0580*/  IADD3.X R9, R10, R15, RZ, P3, P4 ;  /* 0x0000000f0a097210 */ /* 0x000fe20001fe84ff */
[----:B------:R-:W-:Y:S01]  /*0590*/  IMAD R25, R0, 0x40000, R7 ;  /* 0x0004000000197824 */ /* 0x000fe200078e0207 */
[----:B------:R-:W1:Y:S01]  /*05a0*/  LDC.64 R10, c[0x0][0x240] ;  /* 0x00009000ff0a7b82 */ /* 0x000e620000000a00 */
[----:B------:R-:W-:Y:S01]  /*05b0*/  ISETP.GE.AND P1, PT, R14, 0x20, PT ;  /* 0x000000200e00780c */ /* 0x000fe20003f26270 */
[----:B------:R-:W-:-:S04]  /*05c0*/  IMAD.WIDE R2, R29, 0x4, R2 ;  /* 0x000000041d027825 */ /* 0x000fc800078e0202 */
[C---:B------:R-:W-:Y:S02]  /*05d0*/  IMAD.WIDE R12, R29.reuse, 0x4, R12 ;  /* 0x000000041d0c7825 */ /* 0x040fe400078e020c */
[----:B------:R-:W2:Y:S02]  /*05e0*/  LDC.64 R6, c[0x0][0x218] ;  /* 0x00008600ff067b82 */ /* 0x000ea40000000a00 */
[----:B------:R-:W-:-:S04]  /*05f0*/  IMAD.WIDE R8, R29, 0x4, R8 ;  /* 0x000000041d087825 */ /* 0x000fc800078e0208 */
[----:B------:R-:W-:Y:S02]  /*0600*/  IMAD R29, R0, -0x60000, R23 ;  /* 0xfffa0000001d7824 */ /* 0x000fe400078e0217 */
[----:B------:R-:W3:Y:S01]  /*0610*/  LDC.64 R14, c[0x0][0x210] ;  /* 0x00008400ff0e7b82 */ /* 0x000ee20000000a00 */
[----:B------:R-:W-:Y:S02]  /*0620*/  IMAD R25, R18, 0x1000, R25 ;  /* 0x0000100012197824 */ /* 0x000fe400078e0219 */
[----:B------:R-:W-:Y:S02]  /*0630*/  IMAD R29, R0, 0x20000, R29 ;  /* 0x00020000001d7824 */ /* 0x000fe400078e021d */
[----:B------:R-:W-:Y:S02]  /*0640*/  IMAD.MOV.U32 R18, RZ, RZ, RZ ;  /* 0x000000ffff127224 */ /* 0x000fe400078e00ff */
[C---:B------:R-:W-:Y:S01]  /*0650*/  IMAD.WIDE R16, R27.reuse, 0x4, R16 ;  /* 0x000000041b107825 */ /* 0x040fe200078e0210 */
[----:B------:R-:W4:Y:S03]  /*0660*/  LDC.64 R4, c[0x0][0x248] ;  /* 0x00009200ff047b82 */ /* 0x000f260000000a00 */
[----:B------:R-:W-:Y:S01]  /*0670*/  IMAD.MOV.U32 R0, RZ, RZ, RZ ;  /* 0x000000ffff007224 */ /* 0x000fe200078e00ff */
[----:B------:R5:W4:Y:S01]  /*0680*/  @P0 LDG.E.EL R18, desc[UR4][R16.64] ;  /* 0x0000000410120981 */ /* 0x000b22000c2e1900 */
[----:B------:R-:W-:-:S04]  /*0690*/  IMAD.WIDE R12, R27, 0x4, R12 ;  /* 0x000000041b0c7825 */ /* 0x000fc800078e020c */
[----:B------:R-:W-:Y:S01]  /*06a0*/  IMAD.MOV.U32 R22, RZ, RZ, RZ ;  /* 0x000000ffff167224 */ /* 0x000fe200078e00ff */
[----:B------:R-:W4:Y:S01]  /*06b0*/  @P0 LDG.E.EL R0, desc[UR4][R12.64] ;  /* 0x000000040c000981 */ /* 0x000f22000c2e1900 */
[----:B------:R-:W-:-:S04]  /*06c0*/  IMAD.WIDE R2, R27, 0x4, R2 ;  /* 0x000000041b027825 */ /* 0x000fc800078e0202 */
[----:B------:R-:W-:Y:S01]  /*06d0*/  IMAD.WIDE R8, R27, 0x4, R8 ;  /* 0x000000041b087825 */ /* 0x000fe200078e0208 */
[----:B------:R-:W-:Y:S01]  /*06e0*/  CS2R R26, SRZ ;  /* 0x00000000001a7805 */ /* 0x000fe2000001ff00 */
[----:B------:R2:W4:Y:S02]  /*06f0*/  @P0 LDG.E.EL R20, desc[UR4][R2.64] ;  /* 0x0000000402140981 */ /* 0x000524000c2e1900 */
[----:B-1----:R-:W-:Y:S02]  /*0700*/  IMAD.WIDE R10, R19, 0x4, R10 ;  /* 0x00000004130a7825 */ /* 0x002fe400078e020a */
[----:B------:R1:W4:Y:S02]  /*0710*/  @P0 LDG.E.EL R22, desc[UR4][R8.64] ;  /* 0x0000000408160981 */ /* 0x000324000c2e1900 */
[----:B--2---:R-:W-:Y:S02]  /*0720*/  IMAD.WIDE R6, R25, 0x4, R6 ;  /* 0x0000000419067825 */ /* 0x004fe400078e0206 */
[----:B------:R2:W4:Y:S02]  /*0730*/  @P0 LDG.E.EL.64 R26, desc[UR4][R10.64] ;  /* 0x000000040a1a0981 */ /* 0x000524000c2e1b00 */
[----:B---3--:R-:W-:Y:S01]  /*0740*/  IMAD.WIDE R24, R29, 0x4, R14 ;  /* 0x000000041d187825 */ /* 0x008fe200078e020e */
[----:B------:R-:W-:-:S02]  /*0750*/  CS2R R14, SRZ ;  /* 0x00000000000e7805 */ /* 0x000fc4000001ff00 */
[----:B-----5:R-:W-:Y:S01]  /*0760*/  CS2R R16, SRZ ;  /* 0x0000000000107805 */ /* 0x020fe2000001ff00 */
[----:B----4-:R-:W-:Y:S01]  /*0770*/  IMAD.WIDE R4, R21, 0x4, R4 ;  /* 0x0000000415047825 */ /* 0x010fe200078e0204 */
[----:B0-----:R-:W-:Y:S01]  /*0780*/  CS2R R2, SRZ ;  /* 0x0000000000027805 */ /* 0x001fe2000001ff00 */
[----:B-1----:R-:W0:Y:S01]  /*0790*/  LDC.64 R8, c[0x0][0x250] ;  /* 0x00009400ff087b82 */ /* 0x002e220000000a00 */
[----:B------:R1:W3:Y:S04]  /*07a0*/  @P0 LDG.E.64 R14, desc[UR4][R6.64] ;  /* 0x00000004060e0981 */ /* 0x0002e8000c1e1b00 */
[----:B------:R-:W4:Y:S04]  /*07b0*/  @P0 LDG.E.EL R16, desc[UR4][R4.64] ;  /* 0x0000000404100981 */ /* 0x000f28000c2e1900 */
[----:B------:R3:W5:Y:S04]  /*07c0*/  @P0 LDG.E.EL R17, desc[UR4][R4.64] ;  /* 0x0000000404110981 */ /* 0x000768000c2e1900 */
[----:B------:R-:W5:Y:S01]  /*07d0*/  @!P1 LDG.E.64 R2, desc[UR4][R24.64] ;  /* 0x0000000418029981 */ /* 0x000f62000c1e1b00 */
[----:B0-----:R-:W-:Y:S01]  /*07e0*/  IMAD.WIDE R8, R23, 0x4, R8 ;  /* 0x0000000417087825 */ /* 0x001fe200078e0208 */
[----:B--2---:R-:W-:-:S02]  /*07f0*/  SEL R11, R18, RZ, P0 ;  /* 0x000000ff120b7207 */ /* 0x004fc40000000000 */
[----:B------:R-:W-:Y:S02]  /*0800*/  SEL R0, R0, RZ, P0 ;  /* 0x000000ff00007207 */ /* 0x000fe40000000000 */
[----:B------:R-:W-:-:S03]  /*0810*/  SEL R20, R20, RZ, P0 ;  /* 0x000000ff14147207 */ /* 0x000fc60000000000 */
[----:B------:R-:W-:Y:S01]  /*0820*/  FADD R0, -R11, R0 ;  /* 0x000000000b007221 */ /* 0x000fe20000000100 */
[----:B------:R-:W-:Y:S02]  /*0830*/  SEL R22, R22, RZ, P0 ;  /* 0x000000ff16167207 */ /* 0x000fe40000000000 */
[----:B------:R-:W-:-:S03]  /*0840*/  SEL R26, R26, RZ, P0 ;  /* 0x000000ff1a1a7207 */ /* 0x000fc60000000000 */
[----:B-1----:R-:W-:Y:S01]  /*0850*/  FADD R7, -R20, R22 ;  /* 0x0000001614077221 */ /* 0x002fe20000000100 */
[----:B------:R-:W-:Y:S01]  /*0860*/  SEL R27, R27, RZ, P0 ;  /* 0x000000ff1b1b7207 */ /* 0x000fe20000000000 */
[----:B------:R-:W-:-:S04]  /*0870*/  FFMA R26, R0, R26, R11 ;  /* 0x0000001a001a7223 */ /* 0x000fc8000000000b */
[----:B------:R-:W-:Y:S01]  /*0880*/  FFMA R27, R7, R27, R20 ;  /* 0x0000001b071b7223 */ /* 0x000fe20000000014 */
[----:B---3--:R-:W-:Y:S02]  /*0890*/  SEL R5, R14, RZ, P0 ;  /* 0x000000ff0e057207 */ /* 0x008fe40000000000 */
[----:B------:R-:W-:Y:S02]  /*08a0*/  SEL R0, R15, RZ, P0 ;  /* 0x000000ff0f007207 */ /* 0x000fe40000000000 */
[----:B----4-:R-:W-:Y:S01]  /*08b0*/  SEL R16, R16, RZ, P0 ;  /* 0x000000ff10107207 */ /* 0x010fe20000000000 */
[----:B------:R-:W-:Y:S02]  /*08c0*/  FADD R26, -R5, R26 ;  /* 0x0000001a051a7221 */ /* 0x000fe40000000100 */
[----:B------:R-:W-:Y:S01]  /*08d0*/  FADD R27, -R0, R27 ;  /* 0x0000001b001b7221 */ /* 0x000fe20000000100 */
[----:B-----5:R-:W-:Y:S02]  /*08e0*/  SEL R17, R17, RZ, P0 ;  /* 0x000000ff11117207 */ /* 0x020fe40000000000 */
[----:B------:R-:W-:Y:S01]  /*08f0*/  SEL R2, R2, RZ, !P1 ;  /* 0x000000ff02027207 */ /* 0x000fe20004800000 */
[----:B------:R-:W-:Y:S01]  /*0900*/  @P1 FFMA R2, R26, R16, R5 ;  /* 0x000000101a021223 */ /* 0x000fe20000000005 */
[----:B------:R-:W-:Y:S01]  /*0910*/  SEL R3, R3, RZ, !P1 ;  /* 0x000000ff03037207 */ /* 0x000fe20004800000 */
[----:B------:R-:W-:-:S05]  /*0920*/  @P1 FFMA R3, R27, R17, R0 ;  /* 0x000000111b031223 */ /* 0x000fca0000000000 */
[----:B------:R-:W-:Y:S01]  /*0930*/  STG.E.64 desc[UR4][R8.64], R2 ;  /* 0x0000000208007986 */ /* 0x000fe2000c101b04 */
[----:B------:R-:W-:Y:S05]  /*0940*/  EXIT ;  /* 0x000000000000794d */ /* 0x000fea0003800000 */
.L_x_0:
[----:B------:R-:W-:-:S00]  /*0950*/  BRA `(.L_x_0) ;  /* 0xfffffffc00fc7947 */ /* 0x000fc0000383ffff */
[----:B------:R-:W-:-:S00]  /*0960*/  NOP ;  /* 0x0000000000007918 */ /* 0x000fc00000000000 */
        /* <DEDUP_REMOVED lines=9> */
.L_x_1:


//--------------------- .nv.constant0.triton_poi_fused_cat_33 --------------------------
	.section	.nv.constant0.triton_poi_fused_cat_33,"a",@progbits
	.sectionflags	@""
	.align	4
.nv.constant0.triton_poi_fused_cat_33:
	.zero		604
